	.headerflags	@"EF_CUDA_TEXMODE_UNIFIED EF_CUDA_64BIT_ADDRESS EF_CUDA_ACCELERATORS EF_CUDA_SM90 EF_CUDA_VIRTUAL_SM(EF_CUDA_SM90)"
	.elftype	@"ET_EXEC"


//--------------------- .nv.info                  --------------------------
	.section	.nv.info,"",@"SHT_CUDA_INFO"
	.align	4


	//----- nvinfo : EIATTR_REGCOUNT
	.align		4
        /*0000*/ 	.byte	0x04, 0x2f
        /*0002*/ 	.short	(.L_1 - .L_0)
	.align		4
.L_0:
        /*0004*/ 	.word	index@(triton_poi_fused_avg_pool2d_45)
        /*0008*/ 	.word	0x0000001a


	//----- nvinfo : EIATTR_MIN_STACK_SIZE
	.align		4
.L_1:
        /*000c*/ 	.byte	0x04, 0x12
        /*000e*/ 	.short	(.L_3 - .L_2)
	.align		4
.L_2:
        /*0010*/ 	.word	index@(triton_poi_fused_avg_pool2d_45)
        /*0014*/ 	.word	0x00000000


	//----- nvinfo : EIATTR_FRAME_SIZE
	.align		4
.L_3:
        /*0018*/ 	.byte	0x04, 0x11
        /*001a*/ 	.short	(.L_5 - .L_4)
	.align		4
.L_4:
        /*001c*/ 	.word	index@(triton_poi_fused_avg_pool2d_45)
        /*0020*/ 	.word	0x00000000


	//----- nvinfo : EIATTR_MIN_STACK_SIZE
	.align		4
.L_5:
        /*0024*/ 	.byte	0x04, 0x12
        /*0026*/ 	.short	(.L_7 - .L_6)
	.align		4
.L_6:
        /*0028*/ 	.word	index@(triton_poi_fused_avg_pool2d_45)
        /*002c*/ 	.word	0x00000000
.L_7:


//--------------------- .nv.info.triton_poi_fused_avg_pool2d_45 --------------------------
	.section	.nv.info.triton_poi_fused_avg_pool2d_45,"",@"SHT_CUDA_INFO"
	.sectionflags	@""
	.align	4


	//----- nvinfo : EIATTR_CUDA_API_VERSION
	.align		4
        /*0000*/ 	.byte	0x04, 0x37
        /*0002*/ 	.short	(.L_9 - .L_8)
.L_8:
        /*0004*/ 	.word	0x0000007c


	//----- nvinfo : EIATTR_KPARAM_INFO
	.align		4
.L_9:
        /*0008*/ 	.byte	0x04, 0x17
        /*000a*/ 	.short	(.L_11 - .L_10)
.L_10:
        /*000c*/ 	.word	0x00000000
        /*0010*/ 	.short	0x0002
        /*0012*/ 	.short	0x0010
        /*0014*/ 	.byte	0x00, 0xf0, 0x11, 0x00


	//----- nvinfo : EIATTR_KPARAM_INFO
	.align		4
.L_11:
        /*0018*/ 	.byte	0x04, 0x17
        /*001a*/ 	.short	(.L_13 - .L_12)
.L_12:
        /*001c*/ 	.word	0x00000000
        /*0020*/ 	.short	0x0001
        /*0022*/ 	.short	0x0008
        /*0024*/ 	.byte	0x00, 0xf4, 0x21, 0x00


	//----- nvinfo : EIATTR_KPARAM_INFO
	.align		4
.L_13:
        /*0028*/ 	.byte	0x04, 0x17
        /*002a*/ 	.short	(.L_15 - .L_14)
.L_14:
        /*002c*/ 	.word	0x00000000
        /*0030*/ 	.short	0x0000
        /*0032*/ 	.short	0x0000
        /*0034*/ 	.byte	0x00, 0xf4, 0x21, 0x00


	//----- nvinfo : EIATTR_SPARSE_MMA_MASK
	.align		4
.L_15:
        /*0038*/ 	.byte	0x03, 0x50
        /*003a*/ 	.short	0x0000


	//----- nvinfo : EIATTR_MAXREG_COUNT
	.align		4
        /*003c*/ 	.byte	0x03, 0x1b
        /*003e*/ 	.short	0x00ff


	//----- nvinfo : EIATTR_EXIT_INSTR_OFFSETS
	.align		4
        /*0040*/ 	.byte	0x04, 0x1c
        /*0042*/ 	.short	(.L_17 - .L_16)


	//   ....[0]....
.L_16:
        /*0044*/ 	.word	0x00000390


	//----- nvinfo : EIATTR_REQNTID
	.align		4
.L_17:
        /*0048*/ 	.byte	0x04, 0x10
        /*004a*/ 	.short	(.L_19 - .L_18)
.L_18:
        /*004c*/ 	.word	0x00000080
        /*0050*/ 	.word	0x00000001
        /*0054*/ 	.word	0x00000001


	//----- nvinfo : EIATTR_CBANK_PARAM_SIZE
	.align		4
.L_19:
        /*0058*/ 	.byte	0x03, 0x19
        /*005a*/ 	.short	0x0014


	//----- nvinfo : EIATTR_PARAM_CBANK
	.align		4
        /*005c*/ 	.byte	0x04, 0x0a
        /*005e*/ 	.short	(.L_21 - .L_20)
	.align		4
.L_20:
        /*0060*/ 	.word	index@(.nv.constant0.triton_poi_fused_avg_pool2d_45)
        /*0064*/ 	.short	0x0210
        /*0066*/ 	.short	0x0014


	//----- nvinfo : EIATTR_SW_WAR
	.align		4
.L_21:
        /*0068*/ 	.byte	0x04, 0x36
        /*006a*/ 	.short	(.L_23 - .L_22)
.L_22:
        /*006c*/ 	.word	0x00000008
.L_23:


//--------------------- .nv.callgraph             --------------------------
	.section	.nv.callgraph,"",@"SHT_CUDA_CALLGRAPH"
	.align	4
	.sectionentsize	8
	.align		4
        /*0000*/ 	.word	0x00000000
	.align		4
        /*0004*/ 	.word	0xffffffff
	.align		4
        /*0008*/ 	.word	0x00000000
	.align		4
        /*000c*/ 	.word	0xfffffffe
	.align		4
        /*0010*/ 	.word	0x00000000
	.align		4
        /*0014*/ 	.word	0xfffffffd
	.align		4
        /*0018*/ 	.word	0x00000000
	.align		4
        /*001c*/ 	.word	0xfffffffc


//--------------------- .text.triton_poi_fused_avg_pool2d_45 --------------------------
	.section	.text.triton_poi_fused_avg_pool2d_45,"ax",@progbits
	.align	128
        .global         triton_poi_fused_avg_pool2d_45
        .type           triton_poi_fused_avg_pool2d_45,@function
        .size           triton_poi_fused_avg_pool2d_45,(.L_x_1 - triton_poi_fused_avg_pool2d_45)
        .other          triton_poi_fused_avg_pool2d_45,@"STO_CUDA_ENTRY STV_DEFAULT"
triton_poi_fused_avg_pool2d_45:
.text.triton_poi_fused_avg_pool2d_45:
[----:B------:R-:W-:Y:S01]  /*0000*/  LDC R1, c[0x0][0x28] ;  /* 0x00000a00ff017b82 */ /* 0x000fe20000000800 */
[----:B------:R-:W1:Y:S01]  /*0010*/  S2R R0, SR_TID.X ;  /* 0x0000000000007919 */ /* 0x000e620000002100 */
[----:B------:R-:W-:Y:S01]  /*0020*/  ULDC.64 UR4, c[0x0][0x208] ;  /* 0x0000820000047ab9 */ /* 0x000fe20000000a00 */
[----:B------:R-:W2:Y:S01]  /*0030*/  S2R R5, SR_CTAID.X ;  /* 0x0000000000057919 */ /* 0x000ea20000002500 */
[----:B-1----:R-:W-:Y:S02]  /*0040*/  SHF.L.U32 R0, R0, 0x2, RZ ;  /* 0x0000000200007819 */ /* 0x002fe400000006ff */
[----:B--2---:R-:W-:Y:S02]  /*0050*/  SHF.R.S32.HI R3, RZ, 0x16, R5 ;  /* 0x00000016ff037819 */ /* 0x004fe40000011405 */
[----:B------:R-:W-:Y:S02]  /*0060*/  LOP3.LUT R0, R0, 0x1fc, RZ, 0xc0, !PT ;  /* 0x000001fc00007812 */ /* 0x000fe400078ec0ff */
[----:B------:R-:W-:-:S02]  /*0070*/  SGXT R3, R3, 0x1 ;  /* 0x000000010303781a */ /* 0x000fc40000000200 */
[----:B------:R-:W-:-:S04]  /*0080*/  LEA R0, R5, R0, 0x9 ;  /* 0x0000000005007211 */ /* 0x000fc800078e48ff */
[CC--:B------:R-:W-:Y:S02]  /*0090*/  LEA.HI R2, R3.reuse, R0.reuse, RZ, 0xc ;  /* 0x0000000003027211 */ /* 0x0c0fe400078f60ff */
[CC--:B------:R-:W-:Y:S02]  /*00a0*/  LEA.HI R4, R3.reuse, R0.reuse, RZ, 0xe ;  /* 0x0000000003047211 */ /* 0x0c0fe400078f70ff */
[----:B------:R-:W-:Y:S02]  /*00b0*/  LEA.HI R6, R3, R0, RZ, 0xd ;  /* 0x0000000003067211 */ /* 0x000fe400078f68ff */
[----:B------:R-:W-:Y:S02]  /*00c0*/  SHF.R.S32.HI R7, RZ, 0xc, R2 ;  /* 0x0000000cff077819 */ /* 0x000fe40000011402 */
[----:B------:R-:W-:Y:S02]  /*00d0*/  LOP3.LUT R3, R2, 0xfffff000, RZ, 0xc0, !PT ;  /* 0xfffff00002037812 */ /* 0x000fe400078ec0ff */
[----:B------:R-:W-:-:S02]  /*00e0*/  SHF.R.S32.HI R9, RZ, 0xd, R6 ;  /* 0x0000000dff097819 */ /* 0x000fc40000011406 */
[----:B------:R-:W-:Y:S02]  /*00f0*/  LEA.HI R8, R2, R7, RZ, 0x1 ;  /* 0x0000000702087211 */ /* 0x000fe400078f08ff */
[----:B------:R-:W-:Y:S02]  /*0100*/  SHF.R.S32.HI R5, RZ, 0xe, R4 ;  /* 0x0000000eff057819 */ /* 0x000fe40000011404 */
[----:B------:R-:W-:Y:S02]  /*0110*/  IADD3 R4, R0, -R3, RZ ;  /* 0x8000000300047210 */ /* 0x000fe40007ffe0ff */
[----:B------:R-:W1:Y:S01]  /*0120*/  LDC.64 R2, c[0x0][0x210] ;  /* 0x00008400ff027b82 */ /* 0x000e620000000a00 */
[----:B------:R-:W-:Y:S02]  /*0130*/  LEA.HI R6, R6, R9, RZ, 0x1 ;  /* 0x0000000906067211 */ /* 0x000fe400078f08ff */
[----:B------:R-:W-:Y:S01]  /*0140*/  LOP3.LUT R8, R8, 0x7fffe, RZ, 0xc0, !PT ;  /* 0x0007fffe08087812 */ /* 0x000fe200078ec0ff */
[----:B------:R-:W-:Y:S01]  /*0150*/  IMAD R5, R5, 0x19000, R4 ;  /* 0x0001900005057824 */ /* 0x000fe200078e0204 */
[----:B------:R-:W-:-:S02]  /*0160*/  LOP3.LUT R6, R6, 0x7fffe, RZ, 0xc0, !PT ;  /* 0x0007fffe06067812 */ /* 0x000fc400078ec0ff */
[----:B------:R-:W-:Y:S02]  /*0170*/  IADD3 R8, R7, -R8, RZ ;  /* 0x8000000807087210 */ /* 0x000fe40007ffe0ff */
[----:B------:R-:W-:Y:S02]  /*0180*/  IADD3 R6, R9, -R6, RZ ;  /* 0x8000000609067210 */ /* 0x000fe40007ffe0ff */
[----:B------:R-:W-:-:S05]  /*0190*/  LEA R5, R8, R5, 0xd ;  /* 0x0000000508057211 */ /* 0x000fca00078e68ff */
[----:B------:R-:W-:-:S05]  /*01a0*/  IMAD R7, R6, 0xa000, R5 ;  /* 0x0000a00006077824 */ /* 0x000fca00078e0205 */
[----:B------:R-:W-:Y:S02]  /*01b0*/  IADD3 R9, R7, 0x1000, RZ ;  /* 0x0000100007097810 */ /* 0x000fe40007ffe0ff */
[----:B------:R-:W-:Y:S01]  /*01c0*/  IADD3 R13, R7, 0x5000, RZ ;  /* 0x00005000070d7810 */ /* 0x000fe20007ffe0ff */
[----:B-1----:R-:W-:Y:S01]  /*01d0*/  IMAD.WIDE R4, R7, 0x4, R2 ;  /* 0x0000000407047825 */ /* 0x002fe200078e0202 */
[----:B------:R-:W-:-:S03]  /*01e0*/  IADD3 R17, R7, 0x6000, RZ ;  /* 0x0000600007117810 */ /* 0x000fc60007ffe0ff */
[--C-:B------:R-:W-:Y:S02]  /*01f0*/  IMAD.WIDE R8, R9, 0x4, R2.reuse ;  /* 0x0000000409087825 */ /* 0x100fe400078e0202 */
[----:B------:R-:W2:Y:S02]  /*0200*/  LDG.E.128 R4, desc[UR4][R4.64] ;  /* 0x0000000404047981 */ /* 0x000ea4000c1e1d00 */
[--C-:B------:R-:W-:Y:S02]  /*0210*/  IMAD.WIDE R12, R13, 0x4, R2.reuse ;  /* 0x000000040d0c7825 */ /* 0x100fe400078e0202 */
[----:B------:R-:W2:Y:S02]  /*0220*/  LDG.E.128 R8, desc[UR4][R8.64] ;  /* 0x0000000408087981 */ /* 0x000ea4000c1e1d00 */
[----:B------:R-:W-:Y:S02]  /*0230*/  IMAD.WIDE R16, R17, 0x4, R2 ;  /* 0x0000000411107825 */ /* 0x000fe400078e0202 */
[----:B------:R-:W3:Y:S01]  /*0240*/  LDG.E.128 R12, desc[UR4][R12.64] ;  /* 0x000000040c0c7981 */ /* 0x000ee2000c1e1d00 */
[----:B------:R-:W1:Y:S03]  /*0250*/  LDC.64 R2, c[0x0][0x218] ;  /* 0x00008600ff027b82 */ /* 0x000e660000000a00 */
[----:B------:R-:W4:Y:S01]  /*0260*/  LDG.E.128 R16, desc[UR4][R16.64] ;  /* 0x0000000410107981 */ /* 0x000f22000c1e1d00 */
[----:B-1----:R-:W-:-:S04]  /*0270*/  IMAD.WIDE R2, R0, 0x4, R2 ;  /* 0x0000000400027825 */ /* 0x002fc800078e0202 */
[----:B--2---:R-:W-:Y:S01]  /*0280*/  FADD R23, R6, R10 ;  /* 0x0000000a06177221 */ /* 0x004fe20000000000 */
[----:B------:R-:W-:Y:S01]  /*0290*/  FADD R21, R4, R8 ;  /* 0x0000000804157221 */ /* 0x000fe20000000000 */
[----:B------:R-:W-:Y:S01]  /*02a0*/  FADD R20, R5, R9 ;  /* 0x0000000905147221 */ /* 0x000fe20000000000 */
[----:B------:R-:W-:Y:S01]  /*02b0*/  FADD R6, R7, R11 ;  /* 0x0000000b07067221 */ /* 0x000fe20000000000 */
[----:B---3--:R-:W-:Y:S01]  /*02c0*/  FADD R23, R14, R23 ;  /* 0x000000170e177221 */ /* 0x008fe20000000000 */
[----:B------:R-:W-:Y:S01]  /*02d0*/  FADD R21, R12, R21 ;  /* 0x000000150c157221 */ /* 0x000fe20000000000 */
[----:B------:R-:W-:Y:S01]  /*02e0*/  FADD R20, R13, R20 ;  /* 0x000000140d147221 */ /* 0x000fe20000000000 */
[----:B------:R-:W-:Y:S01]  /*02f0*/  FADD R6, R15, R6 ;  /* 0x000000060f067221 */ /* 0x000fe20000000000 */
[----:B----4-:R-:W-:Y:S01]  /*0300*/  FADD R18, R18, R23 ;  /* 0x0000001712127221 */ /* 0x010fe20000000000 */
[----:B------:R-:W-:Y:S01]  /*0310*/  FADD R21, R16, R21 ;  /* 0x0000001510157221 */ /* 0x000fe20000000000 */
[----:B------:R-:W-:Y:S01]  /*0320*/  FADD R17, R17, R20 ;  /* 0x0000001411117221 */ /* 0x000fe20000000000 */
[----:B------:R-:W-:Y:S01]  /*0330*/  FADD R6, R19, R6 ;  /* 0x0000000613067221 */ /* 0x000fe20000000000 */
[----:B------:R-:W-:Y:S01]  /*0340*/  FMUL R18, R18, 0.25 ;  /* 0x3e80000012127820 */ /* 0x000fe20000400000 */
[----:B------:R-:W-:Y:S01]  /*0350*/  FMUL R16, R21, 0.25 ;  /* 0x3e80000015107820 */ /* 0x000fe20000400000 */
[----:B------:R-:W-:Y:S01]  /*0360*/  FMUL R17, R17, 0.25 ;  /* 0x3e80000011117820 */ /* 0x000fe20000400000 */
[----:B------:R-:W-:-:S05]  /*0370*/  FMUL R19, R6, 0.25 ;  /* 0x3e80000006137820 */ /* 0x000fca0000400000 */
[----:B------:R-:W-:Y:S01]  /*0380*/  STG.E.128 desc[UR4][R2.64], R16 ;  /* 0x0000001002007986 */ /* 0x000fe2000c101d04 */
[----:B------:R-:W-:Y:S05]  /*0390*/  EXIT ;  /* 0x000000000000794d */ /* 0x000fea0003800000 */
.L_x_0:
[----:B------:R-:W-:-:S00]  /*03a0*/  BRA `(.L_x_0) ;  /* 0xfffffffc00fc7947 */ /* 0x000fc0000383ffff */
[----:B------:R-:W-:-:S00]  /*03b0*/  NOP ;  /* 0x0000000000007918 */ /* 0x000fc00000000000 */
        /* <DEDUP_REMOVED lines=12> */
.L_x_1:


//--------------------- .nv.constant0.triton_poi_fused_avg_pool2d_45 --------------------------
	.section	.nv.constant0.triton_poi_fused_avg_pool2d_45,"a",@progbits
	.sectionflags	@""
	.align	4
.nv.constant0.triton_poi_fused_avg_pool2d_45:
	.zero		548
